	.headerflags	@"EF_CUDA_TEXMODE_UNIFIED EF_CUDA_64BIT_ADDRESS EF_CUDA_ACCELERATORS EF_CUDA_SM90 EF_CUDA_VIRTUAL_SM(EF_CUDA_SM90)"
	.elftype	@"ET_EXEC"


//--------------------- .nv.info                  --------------------------
	.section	.nv.info,"",@"SHT_CUDA_INFO"
	.align	4


	//----- nvinfo : EIATTR_REGCOUNT
	.align		4
        /*0000*/ 	.byte	0x04, 0x2f
        /*0002*/ 	.short	(.L_1 - .L_0)
	.align		4
.L_0:
        /*0004*/ 	.word	index@(triton_per_fused_mean_pow_sub_8)
        /*0008*/ 	.word	0x00000015


	//----- nvinfo : EIATTR_MIN_STACK_SIZE
	.align		4
.L_1:
        /*000c*/ 	.byte	0x04, 0x12
        /*000e*/ 	.short	(.L_3 - .L_2)
	.align		4
.L_2:
        /*0010*/ 	.word	index@(triton_per_fused_mean_pow_sub_8)
        /*0014*/ 	.word	0x00000000


	//----- nvinfo : EIATTR_FRAME_SIZE
	.align		4
.L_3:
        /*0018*/ 	.byte	0x04, 0x11
        /*001a*/ 	.short	(.L_5 - .L_4)
	.align		4
.L_4:
        /*001c*/ 	.word	index@(triton_per_fused_mean_pow_sub_8)
        /*0020*/ 	.word	0x00000000


	//----- nvinfo : EIATTR_MIN_STACK_SIZE
	.align		4
.L_5:
        /*0024*/ 	.byte	0x04, 0x12
        /*0026*/ 	.short	(.L_7 - .L_6)
	.align		4
.L_6:
        /*0028*/ 	.word	index@(triton_per_fused_mean_pow_sub_8)
        /*002c*/ 	.word	0x00000000
.L_7:


//--------------------- .nv.info.triton_per_fused_mean_pow_sub_8 --------------------------
	.section	.nv.info.triton_per_fused_mean_pow_sub_8,"",@"SHT_CUDA_INFO"
	.sectionflags	@""
	.align	4


	//----- nvinfo : EIATTR_CUDA_API_VERSION
	.align		4
        /*0000*/ 	.byte	0x04, 0x37
        /*0002*/ 	.short	(.L_9 - .L_8)
.L_8:
        /*0004*/ 	.word	0x0000007c


	//----- nvinfo : EIATTR_KPARAM_INFO
	.align		4
.L_9:
        /*0008*/ 	.byte	0x04, 0x17
        /*000a*/ 	.short	(.L_11 - .L_10)
.L_10:
        /*000c*/ 	.word	0x00000000
        /*0010*/ 	.short	0x0003
        /*0012*/ 	.short	0x0014
        /*0014*/ 	.byte	0x00, 0xf0, 0x11, 0x00


	//----- nvinfo : EIATTR_KPARAM_INFO
	.align		4
.L_11:
        /*0018*/ 	.byte	0x04, 0x17
        /*001a*/ 	.short	(.L_13 - .L_12)
.L_12:
        /*001c*/ 	.word	0x00000000
        /*0020*/ 	.short	0x0002
        /*0022*/ 	.short	0x0010
        /*0024*/ 	.byte	0x00, 0xf0, 0x11, 0x00


	//----- nvinfo : EIATTR_KPARAM_INFO
	.align		4
.L_13:
        /*0028*/ 	.byte	0x04, 0x17
        /*002a*/ 	.short	(.L_15 - .L_14)
.L_14:
        /*002c*/ 	.word	0x00000000
        /*0030*/ 	.short	0x0001
        /*0032*/ 	.short	0x0008
        /*0034*/ 	.byte	0x00, 0xf4, 0x21, 0x00


	//----- nvinfo : EIATTR_KPARAM_INFO
	.align		4
.L_15:
        /*0038*/ 	.byte	0x04, 0x17
        /*003a*/ 	.short	(.L_17 - .L_16)
.L_16:
        /*003c*/ 	.word	0x00000000
        /*0040*/ 	.short	0x0000
        /*0042*/ 	.short	0x0000
        /*0044*/ 	.byte	0x00, 0xf4, 0x21, 0x00


	//----- nvinfo : EIATTR_SPARSE_MMA_MASK
	.align		4
.L_17:
        /*0048*/ 	.byte	0x03, 0x50
        /*004a*/ 	.short	0x0000


	//----- nvinfo : EIATTR_MAXREG_COUNT
	.align		4
        /*004c*/ 	.byte	0x03, 0x1b
        /*004e*/ 	.short	0x00ff


	//----- nvinfo : EIATTR_COOP_GROUP_MASK_REGIDS
	.align		4
        /*0050*/ 	.byte	0x04, 0x29
        /*0052*/ 	.short	(.L_19 - .L_18)


	//   ....[0]....
.L_18:
        /*0054*/ 	.word	0xffffffff


	//   ....[1]....
        /*0058*/ 	.word	0xffffffff


	//   ....[2]....
        /*005c*/ 	.word	0xffffffff


	//   ....[3]....
        /*0060*/ 	.word	0xffffffff


	//   ....[4]....
        /*0064*/ 	.word	0xffffffff


	//   ....[5]....
        /*0068*/ 	.word	0xffffffff


	//   ....[6]....
        /*006c*/ 	.word	0xffffffff


	//   ....[7]....
        /*0070*/ 	.word	0xffffffff


	//   ....[8]....
        /*0074*/ 	.word	0xffffffff


	//   ....[9]....
        /*0078*/ 	.word	0xffffffff


	//   ....[10]....
        /*007c*/ 	.word	0xffffffff


	//----- nvinfo : EIATTR_COOP_GROUP_INSTR_OFFSETS
	.align		4
.L_19:
        /*0080*/ 	.byte	0x04, 0x28
        /*0082*/ 	.short	(.L_21 - .L_20)


	//   ....[0]....
.L_20:
        /*0084*/ 	.word	0x00000290


	//   ....[1]....
        /*0088*/ 	.word	0x000002a0


	//   ....[2]....
        /*008c*/ 	.word	0x000002b0


	//   ....[3]....
        /*0090*/ 	.word	0x000002c0


	//   ....[4]....
        /*0094*/ 	.word	0x00000310


	//   ....[5]....
        /*0098*/ 	.word	0x00000320


	//   ....[6]....
        /*009c*/ 	.word	0x00000330


	//   ....[7]....
        /*00a0*/ 	.word	0x00000340


	//   ....[8]....
        /*00a4*/ 	.word	0x00000460


	//   ....[9]....
        /*00a8*/ 	.word	0x00000480


	//   ....[10]....
        /*00ac*/ 	.word	0x000004b0


	//----- nvinfo : EIATTR_EXIT_INSTR_OFFSETS
	.align		4
.L_21:
        /*00b0*/ 	.byte	0x04, 0x1c
        /*00b2*/ 	.short	(.L_23 - .L_22)


	//   ....[0]....
.L_22:
        /*00b4*/ 	.word	0x000005e0


	//   ....[1]....
        /*00b8*/ 	.word	0x00000630


	//----- nvinfo : EIATTR_REQNTID
	.align		4
.L_23:
        /*00bc*/ 	.byte	0x04, 0x10
        /*00be*/ 	.short	(.L_25 - .L_24)
.L_24:
        /*00c0*/ 	.word	0x00000100
        /*00c4*/ 	.word	0x00000001
        /*00c8*/ 	.word	0x00000001


	//----- nvinfo : EIATTR_CBANK_PARAM_SIZE
	.align		4
.L_25:
        /*00cc*/ 	.byte	0x03, 0x19
        /*00ce*/ 	.short	0x0018


	//----- nvinfo : EIATTR_PARAM_CBANK
	.align		4
        /*00d0*/ 	.byte	0x04, 0x0a
        /*00d2*/ 	.short	(.L_27 - .L_26)
	.align		4
.L_26:
        /*00d4*/ 	.word	index@(.nv.constant0.triton_per_fused_mean_pow_sub_8)
        /*00d8*/ 	.short	0x0210
        /*00da*/ 	.short	0x0018


	//----- nvinfo : EIATTR_SW_WAR
	.align		4
.L_27:
        /*00dc*/ 	.byte	0x04, 0x36
        /*00de*/ 	.short	(.L_29 - .L_28)
.L_28:
        /*00e0*/ 	.word	0x00000008
.L_29:


//--------------------- .nv.callgraph             --------------------------
	.section	.nv.callgraph,"",@"SHT_CUDA_CALLGRAPH"
	.align	4
	.sectionentsize	8
	.align		4
        /*0000*/ 	.word	0x00000000
	.align		4
        /*0004*/ 	.word	0xffffffff
	.align		4
        /*0008*/ 	.word	0x00000000
	.align		4
        /*000c*/ 	.word	0xfffffffe
	.align		4
        /*0010*/ 	.word	0x00000000
	.align		4
        /*0014*/ 	.word	0xfffffffd
	.align		4
        /*0018*/ 	.word	0x00000000
	.align		4
        /*001c*/ 	.word	0xfffffffc


//--------------------- .text.triton_per_fused_mean_pow_sub_8 --------------------------
	.section	.text.triton_per_fused_mean_pow_sub_8,"ax",@progbits
	.sectionflags	@"SHF_BARRIERS=1"
	.align	128
        .global         triton_per_fused_mean_pow_sub_8
        .type           triton_per_fused_mean_pow_sub_8,@function
        .size           triton_per_fused_mean_pow_sub_8,(.L_x_1 - triton_per_fused_mean_pow_sub_8)
        .other          triton_per_fused_mean_pow_sub_8,@"STO_CUDA_ENTRY STV_DEFAULT"
triton_per_fused_mean_pow_sub_8:
.text.triton_per_fused_mean_pow_sub_8:
[----:B------:R-:W0:Y:S02]  /*0000*/  LDC R1, c[0x0][0x28] ;  /* 0x00000a00ff017b82 */ /* 0x000e240000000800 */
[----:B------:R-:W1:Y:S01]  /*0010*/  S2R R0, SR_TID.X ;  /* 0x0000000000007919 */ /* 0x000e620000002100 */
[----:B------:R-:W2:Y:S01]  /*0020*/  LDC.64 R16, c[0x0][0x210] ;  /* 0x00008400ff107b82 */ /* 0x000ea20000000a00 */
[----:B------:R-:W-:Y:S02]  /*0030*/  CS2R R8, SRZ ;  /* 0x0000000000087805 */ /* 0x000fe4000001ff00 */
[----:B------:R-:W-:Y:S01]  /*0040*/  CS2R R10, SRZ ;  /* 0x00000000000a7805 */ /* 0x000fe2000001ff00 */
[----:B------:R-:W3:Y:S01]  /*0050*/  S2R R3, SR_CTAID.X ;  /* 0x0000000000037919 */ /* 0x000ee20000002500 */
[----:B------:R-:W-:Y:S01]  /*0060*/  ULDC.64 UR6, c[0x0][0x208] ;  /* 0x0000820000067ab9 */ /* 0x000fe20000000a00 */
[C---:B-1----:R-:W-:Y:S02]  /*0070*/  IMAD.SHL.U32 R4, R0.reuse, 0x8, RZ ;  /* 0x0000000800047824 */ /* 0x042fe400078e00ff */
[----:B------:R-:W-:Y:S02]  /*0080*/  IMAD.SHL.U32 R2, R0, 0x4, RZ ;  /* 0x0000000400027824 */ /* 0x000fe400078e00ff */
[----:B---3--:R-:W-:Y:S01]  /*0090*/  IMAD.SHL.U32 R3, R3, 0x20, RZ ;  /* 0x0000002003037824 */ /* 0x008fe200078e00ff */
[----:B------:R-:W-:-:S04]  /*00a0*/  LOP3.LUT R5, R4, 0x7c0, RZ, 0xc0, !PT ;  /* 0x000007c004057812 */ /* 0x000fc800078ec0ff */
[----:B------:R-:W-:-:S04]  /*00b0*/  LOP3.LUT R4, R3, 0x1c, R2, 0xf8, !PT ;  /* 0x0000001c03047812 */ /* 0x000fc800078ef802 */
[C---:B------:R-:W-:Y:S01]  /*00c0*/  ISETP.GE.AND P0, PT, R4.reuse, 0x40, PT ;  /* 0x000000400400780c */ /* 0x040fe20003f06270 */
[----:B------:R-:W-:-:S04]  /*00d0*/  IMAD.IADD R5, R4, 0x1, R5 ;  /* 0x0000000104057824 */ /* 0x000fc800078e0205 */
[C---:B------:R-:W-:Y:S02]  /*00e0*/  VIADD R7, R5.reuse, 0x800 ;  /* 0x0000080005077836 */ /* 0x040fe40000000000 */
[----:B--2---:R-:W-:Y:S01]  /*00f0*/  IMAD.WIDE R14, R5, 0x4, R16 ;  /* 0x00000004050e7825 */ /* 0x004fe200078e0210 */
[----:B------:R-:W-:-:S03]  /*0100*/  CS2R R4, SRZ ;  /* 0x0000000000047805 */ /* 0x000fc6000001ff00 */
[----:B------:R-:W-:Y:S01]  /*0110*/  IMAD.WIDE R16, R7, 0x4, R16 ;  /* 0x0000000407107825 */ /* 0x000fe200078e0210 */
[----:B------:R-:W-:-:S04]  /*0120*/  CS2R R6, SRZ ;  /* 0x0000000000067805 */ /* 0x000fc8000001ff00 */
[----:B------:R-:W2:Y:S04]  /*0130*/  @!P0 LDG.E.128 R8, desc[UR6][R16.64] ;  /* 0x0000000610088981 */ /* 0x000ea8000c1e1d00 */
[----:B------:R-:W3:Y:S01]  /*0140*/  @!P0 LDG.E.128 R4, desc[UR6][R14.64] ;  /* 0x000000060e048981 */ /* 0x000ee2000c1e1d00 */
[----:B------:R-:W1:Y:S01]  /*0150*/  S2UR UR5, SR_CgaCtaId ;  /* 0x00000000000579c3 */ /* 0x000e620000008800 */
[----:B------:R-:W-:Y:S01]  /*0160*/  UMOV UR4, 0x400 ;  /* 0x0000040000047882 */ /* 0x000fe20000000000 */
[----:B------:R-:W-:Y:S01]  /*0170*/  ISETP.GE.AND P1, PT, R0, 0x100, PT ;  /* 0x000001000000780c */ /* 0x000fe20003f26270 */
[----:B-1----:R-:W-:Y:S01]  /*0180*/  UPRMT UR4, UR5, 0x654, UR4 ;  /* 0x0000065405047896 */ /* 0x002fe20008000004 */
[----:B--2---:R-:W-:Y:S02]  /*0190*/  SEL R8, R8, RZ, !P0 ;  /* 0x000000ff08087207 */ /* 0x004fe40004000000 */
[----:B---3--:R-:W-:-:S02]  /*01a0*/  SEL R13, R4, RZ, !P0 ;  /* 0x000000ff040d7207 */ /* 0x008fc40004000000 */
[----:B------:R-:W-:Y:S02]  /*01b0*/  SEL R4, R5, RZ, !P0 ;  /* 0x000000ff05047207 */ /* 0x000fe40004000000 */
[----:B------:R-:W-:Y:S02]  /*01c0*/  SEL R5, R6, RZ, !P0 ;  /* 0x000000ff06057207 */ /* 0x000fe40004000000 */
[----:B------:R-:W-:Y:S02]  /*01d0*/  SEL R6, R7, RZ, !P0 ;  /* 0x000000ff07067207 */ /* 0x000fe40004000000 */
[----:B------:R-:W-:Y:S02]  /*01e0*/  SEL R9, R9, RZ, !P0 ;  /* 0x000000ff09097207 */ /* 0x000fe40004000000 */
[----:B------:R-:W-:Y:S02]  /*01f0*/  SEL R10, R10, RZ, !P0 ;  /* 0x000000ff0a0a7207 */ /* 0x000fe40004000000 */
[----:B------:R-:W-:Y:S01]  /*0200*/  SEL R11, R11, RZ, !P0 ;  /* 0x000000ff0b0b7207 */ /* 0x000fe20004000000 */
[----:B------:R-:W-:Y:S01]  /*0210*/  FADD R8, R13, R8 ;  /* 0x000000080d087221 */ /* 0x000fe20000000000 */
[----:B------:R-:W-:Y:S01]  /*0220*/  FADD R9, R4, R9 ;  /* 0x0000000904097221 */ /* 0x000fe20000000000 */
[----:B------:R-:W-:-:S02]  /*0230*/  FADD R10, R5, R10 ;  /* 0x0000000a050a7221 */ /* 0x000fc40000000000 */
[----:B------:R-:W-:Y:S01]  /*0240*/  FADD R11, R6, R11 ;  /* 0x0000000b060b7221 */ /* 0x000fe20000000000 */
[----:B------:R-:W-:Y:S02]  /*0250*/  FSEL R8, R8, RZ, !P0 ;  /* 0x000000ff08087208 */ /* 0x000fe40004000000 */
[----:B------:R-:W-:Y:S02]  /*0260*/  FSEL R9, R9, RZ, !P0 ;  /* 0x000000ff09097208 */ /* 0x000fe40004000000 */
[----:B------:R-:W-:Y:S02]  /*0270*/  FSEL R10, R10, RZ, !P0 ;  /* 0x000000ff0a0a7208 */ /* 0x000fe40004000000 */
[----:B------:R-:W-:Y:S01]  /*0280*/  FSEL R11, R11, RZ, !P0 ;  /* 0x000000ff0b0b7208 */ /* 0x000fe20004000000 */
[----:B------:R-:W1:Y:S04]  /*0290*/  SHFL.BFLY PT, R5, R8, 0x10, 0x1f ;  /* 0x0e001f0008057f89 */ /* 0x000e6800000e0000 */
[----:B------:R-:W2:Y:S04]  /*02a0*/  SHFL.BFLY PT, R4, R9, 0x10, 0x1f ;  /* 0x0e001f0009047f89 */ /* 0x000ea800000e0000 */
[----:B------:R-:W3:Y:S04]  /*02b0*/  SHFL.BFLY PT, R7, R10, 0x10, 0x1f ;  /* 0x0e001f000a077f89 */ /* 0x000ee800000e0000 */
[----:B------:R-:W4:Y:S01]  /*02c0*/  SHFL.BFLY PT, R14, R11, 0x10, 0x1f ;  /* 0x0e001f000b0e7f89 */ /* 0x000f2200000e0000 */
[----:B-1----:R-:W-:Y:S01]  /*02d0*/  FADD R5, R8, R5 ;  /* 0x0000000508057221 */ /* 0x002fe20000000000 */
[----:B--2---:R-:W-:Y:S01]  /*02e0*/  FADD R6, R9, R4 ;  /* 0x0000000409067221 */ /* 0x004fe20000000000 */
[----:B---3--:R-:W-:Y:S01]  /*02f0*/  FADD R13, R10, R7 ;  /* 0x000000070a0d7221 */ /* 0x008fe20000000000 */
[----:B----4-:R-:W-:-:S02]  /*0300*/  FADD R15, R11, R14 ;  /* 0x0000000e0b0f7221 */ /* 0x010fc40000000000 */
[----:B------:R-:W1:Y:S04]  /*0310*/  SHFL.BFLY PT, R4, R5, 0x8, 0x1f ;  /* 0x0d001f0005047f89 */ /* 0x000e6800000e0000 */
[----:B------:R-:W2:Y:S04]  /*0320*/  SHFL.BFLY PT, R7, R6, 0x8, 0x1f ;  /* 0x0d001f0006077f89 */ /* 0x000ea800000e0000 */
[----:B------:R-:W3:Y:S04]  /*0330*/  SHFL.BFLY PT, R14, R13, 0x8, 0x1f ;  /* 0x0d001f000d0e7f89 */ /* 0x000ee800000e0000 */
[----:B------:R-:W4:Y:S01]  /*0340*/  SHFL.BFLY PT, R16, R15, 0x8, 0x1f ;  /* 0x0d001f000f107f89 */ /* 0x000f2200000e0000 */
[----:B------:R-:W-:-:S02]  /*0350*/  SHF.R.U32.HI R9, RZ, 0x5, R0 ;  /* 0x00000005ff097819 */ /* 0x000fc40000011600 */
[----:B------:R-:W-:Y:S02]  /*0360*/  LOP3.LUT R8, R2, 0x1c, RZ, 0xc0, !PT ;  /* 0x0000001c02087812 */ /* 0x000fe400078ec0ff */
[----:B------:R-:W-:Y:S02]  /*0370*/  SGXT.U32 R9, R9, 0x3 ;  /* 0x000000030909781a */ /* 0x000fe40000000000 */
[----:B------:R-:W-:Y:S01]  /*0380*/  LOP3.LUT P0, RZ, R0, 0x18, RZ, 0xc0, !PT ;  /* 0x0000001800ff7812 */ /* 0x000fe2000780c0ff */
[----:B------:R-:W-:Y:S02]  /*0390*/  IMAD.SHL.U32 R10, R8, 0x20, RZ ;  /* 0x00000020080a7824 */ /* 0x000fe400078e00ff */
[----:B------:R-:W-:Y:S02]  /*03a0*/  IMAD.SHL.U32 R11, R9, 0x4, RZ ;  /* 0x00000004090b7824 */ /* 0x000fe400078e00ff */
[----:B-1----:R-:W-:-:S03]  /*03b0*/  FADD R18, R5, R4 ;  /* 0x0000000405127221 */ /* 0x002fc60000000000 */
[----:B------:R-:W-:Y:S01]  /*03c0*/  LOP3.LUT R11, R10, R11, RZ, 0xfc, !PT ;  /* 0x0000000b0a0b7212 */ /* 0x000fe200078efcff */
[----:B--2---:R-:W-:Y:S01]  /*03d0*/  FADD R6, R6, R7 ;  /* 0x0000000706067221 */ /* 0x004fe20000000000 */
[----:B---3--:R-:W-:Y:S01]  /*03e0*/  FADD R14, R13, R14 ;  /* 0x0000000e0d0e7221 */ /* 0x008fe20000000000 */
[----:B----4-:R-:W-:Y:S02]  /*03f0*/  FADD R16, R15, R16 ;  /* 0x000000100f107221 */ /* 0x010fe40000000000 */
[----:B------:R-:W-:Y:S04]  /*0400*/  @!P0 STS [R11+UR4], R18 ;  /* 0x000000120b008988 */ /* 0x000fe80008000804 */
[----:B------:R-:W-:Y:S04]  /*0410*/  @!P0 STS [R11+UR4+0x20], R6 ;  /* 0x000020060b008988 */ /* 0x000fe80008000804 */
[----:B------:R-:W-:Y:S04]  /*0420*/  @!P0 STS [R11+UR4+0x40], R14 ;  /* 0x0000400e0b008988 */ /* 0x000fe80008000804 */
[----:B------:R-:W-:Y:S01]  /*0430*/  @!P0 STS [R11+UR4+0x60], R16 ;  /* 0x000060100b008988 */ /* 0x000fe20008000804 */
[----:B------:R-:W-:Y:S06]  /*0440*/  BAR.SYNC.DEFER_BLOCKING 0x0 ;  /* 0x0000000000007b1d */ /* 0x000fec0000010000 */
[----:B------:R-:W1:Y:S04]  /*0450*/  @!P1 LDS R12, [R2+UR4] ;  /* 0x00000004020c9984 */ /* 0x000e680008000800 */
[----:B-1----:R-:W1:Y:S02]  /*0460*/  SHFL.BFLY PT, R5, R12, 0x4, 0x1f ;  /* 0x0c801f000c057f89 */ /* 0x002e6400000e0000 */
[----:B-1----:R-:W-:-:S05]  /*0470*/  FADD R7, R12, R5 ;  /* 0x000000050c077221 */ /* 0x002fca0000000000 */
[----:B------:R-:W1:Y:S01]  /*0480*/  SHFL.BFLY PT, R4, R7, 0x2, 0x1f ;  /* 0x0c401f0007047f89 */ /* 0x000e6200000e0000 */
[----:B------:R-:W-:Y:S01]  /*0490*/  LOP3.LUT P0, RZ, R0, 0x7, RZ, 0xc0, !PT ;  /* 0x0000000700ff7812 */ /* 0x000fe2000780c0ff */
[----:B-1----:R-:W-:-:S05]  /*04a0*/  FADD R13, R7, R4 ;  /* 0x00000004070d7221 */ /* 0x002fca0000000000 */
[----:B------:R-:W1:Y:S01]  /*04b0*/  SHFL.BFLY PT, R4, R13, 0x1, 0x1f ;  /* 0x0c201f000d047f89 */ /* 0x000e6200000e0000 */
[----:B------:R-:W-:Y:S01]  /*04c0*/  ISETP.LT.AND P0, PT, R0, 0x100, !P0 ;  /* 0x000001000000780c */ /* 0x000fe20004701270 */
[----:B-1----:R-:W-:-:S12]  /*04d0*/  FADD R15, R13, R4 ;  /* 0x000000040d0f7221 */ /* 0x002fd80000000000 */
[----:B------:R-:W-:Y:S01]  /*04e0*/  @P0 STS [R2+UR4], R15 ;  /* 0x0000000f02000988 */ /* 0x000fe20008000804 */
[----:B------:R-:W-:Y:S06]  /*04f0*/  BAR.SYNC.DEFER_BLOCKING 0x0 ;  /* 0x0000000000007b1d */ /* 0x000fec0000010000 */
[----:B------:R-:W-:Y:S04]  /*0500*/  LDS R4, [R10+UR4] ;  /* 0x000000040a047984 */ /* 0x000fe80008000800 */
[----:B------:R-:W-:Y:S04]  /*0510*/  LDS R5, [R10+UR4+0x20] ;  /* 0x000020040a057984 */ /* 0x000fe80008000800 */
[----:B------:R-:W-:Y:S04]  /*0520*/  LDS R6, [R10+UR4+0x40] ;  /* 0x000040040a067984 */ /* 0x000fe80008000800 */
[----:B------:R-:W1:Y:S01]  /*0530*/  LDS R7, [R10+UR4+0x60] ;  /* 0x000060040a077984 */ /* 0x000e620008000800 */
[----:B------:R-:W-:Y:S01]  /*0540*/  LOP3.LUT R11, R3, 0x1f, R0, 0xf8, !PT ;  /* 0x0000001f030b7812 */ /* 0x000fe200078ef800 */
[----:B------:R-:W-:-:S04]  /*0550*/  VIADD R3, R10, UR4 ;  /* 0x000000040a037c36 */ /* 0x000fc80008000000 */
[----:B------:R-:W-:Y:S01]  /*0560*/  IMAD R3, R8, -0x1c, R3 ;  /* 0xffffffe408037824 */ /* 0x000fe200078e0203 */
[----:B------:R-:W-:Y:S01]  /*0570*/  BAR.SYNC.DEFER_BLOCKING 0x0 ;  /* 0x0000000000007b1d */ /* 0x000fe20000010000 */
[----:B------:R-:W-:-:S04]  /*0580*/  ISETP.GE.AND P0, PT, R11, 0x40, PT ;  /* 0x000000400b00780c */ /* 0x000fc80003f06270 */
[----:B------:R-:W-:Y:S02]  /*0590*/  ISETP.EQ.AND P0, PT, R9, RZ, !P0 ;  /* 0x000000ff0900720c */ /* 0x000fe40004702270 */
[----:B------:R-:W-:Y:S01]  /*05a0*/  LOP3.LUT R0, R0, 0x1f, RZ, 0xc0, !PT ;  /* 0x0000001f00007812 */ /* 0x000fe200078ec0ff */
[----:B-1----:R1:W-:Y:S03]  /*05b0*/  STS.128 [R3], R4 ;  /* 0x0000000403007388 */ /* 0x0023e60000000c00 */
[----:B------:R-:W-:Y:S01]  /*05c0*/  LEA R0, R0, UR4, 0x2 ;  /* 0x0000000400007c11 */ /* 0x000fe2000f8e10ff */
[----:B------:R-:W-:Y:S06]  /*05d0*/  BAR.SYNC.DEFER_BLOCKING 0x0 ;  /* 0x0000000000007b1d */ /* 0x000fec0000010000 */
[----:B-1----:R-:W-:Y:S05]  /*05e0*/  @!P0 EXIT ;  /* 0x000000000000894d */ /* 0x002fea0003800000 */
[----:B------:R-:W0:Y:S01]  /*05f0*/  LDS R5, [R0] ;  /* 0x0000000000057984 */ /* 0x000e220000000800 */
[----:B------:R-:W1:Y:S02]  /*0600*/  LDC.64 R2, c[0x0][0x218] ;  /* 0x00008600ff027b82 */ /* 0x000e640000000a00 */
[----:B-1----:R-:W-:-:S05]  /*0610*/  IMAD.WIDE R2, R11, 0x4, R2 ;  /* 0x000000040b027825 */ /* 0x002fca00078e0202 */
[----:B0-----:R-:W-:Y:S01]  /*0620*/  STG.E desc[UR6][R2.64], R5 ;  /* 0x0000000502007986 */ /* 0x001fe2000c101906 */
[----:B------:R-:W-:Y:S05]  /*0630*/  EXIT ;  /* 0x000000000000794d */ /* 0x000fea0003800000 */
.L_x_0:
[----:B------:R-:W-:-:S00]  /*0640*/  BRA `(.L_x_0) ;  /* 0xfffffffc00fc7947 */ /* 0x000fc0000383ffff */
[----:B------:R-:W-:-:S00]  /*0650*/  NOP ;  /* 0x0000000000007918 */ /* 0x000fc00000000000 */
        /* <DEDUP_REMOVED lines=10> */
.L_x_1:


//--------------------- .nv.shared.triton_per_fused_mean_pow_sub_8 --------------------------
	.section	.nv.shared.triton_per_fused_mean_pow_sub_8,"aw",@nobits
	.sectionflags	@""
	.align	16
	.zero		1024


//--------------------- .nv.constant0.triton_per_fused_mean_pow_sub_8 --------------------------
	.section	.nv.constant0.triton_per_fused_mean_pow_sub_8,"a",@progbits
	.sectionflags	@""
	.align	4
.nv.constant0.triton_per_fused_mean_pow_sub_8:
	.zero		552
